//
// Generated by NVIDIA NVVM Compiler
//
// Compiler Build ID: CL-36424714
// Cuda compilation tools, release 13.0, V13.0.88
// Based on NVVM 20.0.0
//

.version 9.0
.target sm_100
.address_size 64

	// .globl	_Z14sumArraysOnGPUPfS_S_

.visible .entry _Z14sumArraysOnGPUPfS_S_(
	.param .u64 .ptr .align 1 _Z14sumArraysOnGPUPfS_S__param_0,
	.param .u64 .ptr .align 1 _Z14sumArraysOnGPUPfS_S__param_1,
	.param .u64 .ptr .align 1 _Z14sumArraysOnGPUPfS_S__param_2
)
{
	.reg .b32 	%r<5>;
	.reg .b32 	%f<4>;
	.reg .b64 	%rd<11>;

	ld.param.u64 	%rd1, [_Z14sumArraysOnGPUPfS_S__param_0];
	ld.param.u64 	%rd2, [_Z14sumArraysOnGPUPfS_S__param_1];
	ld.param.u64 	%rd3, [_Z14sumArraysOnGPUPfS_S__param_2];
	cvta.to.global.u64 	%rd4, %rd3;
	cvta.to.global.u64 	%rd5, %rd2;
	cvta.to.global.u64 	%rd6, %rd1;
	mov.u32 	%r1, %ctaid.x;
	shl.b32 	%r2, %r1, 10;
	mov.u32 	%r3, %tid.x;
	or.b32  	%r4, %r2, %r3;
	mul.wide.s32 	%rd7, %r4, 4;
	add.s64 	%rd8, %rd6, %rd7;
	ld.global.f32 	%f1, [%rd8];
	add.s64 	%rd9, %rd5, %rd7;
	ld.global.f32 	%f2, [%rd9];
	add.f32 	%f3, %f1, %f2;
	add.s64 	%rd10, %rd4, %rd7;
	st.global.f32 	[%rd10], %f3;
	ret;

}


// ===== COMPILED SASS (sm_100) =====

	.target	sm_100

	.elftype	@"ET_EXEC"


//--------------------- .note.nv.tkinfo           --------------------------
	.section	.note.nv.tkinfo,"",@"SHT_NOTE"
	.sectionflags	@"SHF_NOTE_NV_TKINFO"
	.tkinfo
        /*0018*/ 	.word	0x00000002
        /*0030*/ 	.string	""
        /*0030*/ 	.string	"ptxas"
        /*0030*/ 	.string	"Cuda compilation tools, release 13.0, V13.0.88"
        /*0030*/ 	.string	"Build cuda_13.0.r13.0/compiler.36424714_0"
        /*0030*/ 	.string	"-arch sm_100 -m 64 "



//--------------------- .note.nv.cuinfo           --------------------------
	.section	.note.nv.cuinfo,"",@"SHT_NOTE"
	.sectionflags	@"SHF_NOTE_NV_CUINFO"
        /*0018*/ 	.short	0x0002
        /*001a*/ 	.short	0x0064
        /*001c*/ 	.short	0x0082
	.zero		2


//--------------------- .nv.info                  --------------------------
	.section	.nv.info,"",@"SHT_CUDA_INFO"
	.align	4


	//----- nvinfo : EIATTR_REGCOUNT
	.align		4
        /*0000*/ 	.byte	0x04, 0x2f
        /*0002*/ 	.short	(.L_1 - .L_0)
	.align		4
.L_0:
        /*0004*/ 	.word	index@(_Z14sumArraysOnGPUPfS_S_)
        /*0008*/ 	.word	0x0000000c


	//----- nvinfo : EIATTR_FRAME_SIZE
	.align		4
.L_1:
        /*000c*/ 	.byte	0x04, 0x11
        /*000e*/ 	.short	(.L_3 - .L_2)
	.align		4
.L_2:
        /*0010*/ 	.word	index@(_Z14sumArraysOnGPUPfS_S_)
        /*0014*/ 	.word	0x00000000


	//----- nvinfo : EIATTR_MIN_STACK_SIZE
	.align		4
.L_3:
        /*0018*/ 	.byte	0x04, 0x12
        /*001a*/ 	.short	(.L_5 - .L_4)
	.align		4
.L_4:
        /*001c*/ 	.word	index@(_Z14sumArraysOnGPUPfS_S_)
        /*0020*/ 	.word	0x00000000
.L_5:


//--------------------- .nv.compat                --------------------------
	.section	.nv.compat,"",@"SHT_CUDA_COMPAT_INFO"
	.align	4
        /*0000*/ 	.byte	0x02, 0x09, 0x00, 0x00, 0x02, 0x02, 0x01, 0x00, 0x02, 0x05, 0x05, 0x00, 0x03, 0x07, 0x01, 0x01
        /*0010*/ 	.byte	0x02, 0x03, 0x00, 0x00, 0x02, 0x06, 0x01, 0x00, 0x04, 0x0b, 0x08, 0x00, 0x09, 0x00, 0x00, 0x00
        /*0020*/ 	.byte	0x00, 0x00, 0x00, 0x00


//--------------------- .nv.info._Z14sumArraysOnGPUPfS_S_ --------------------------
	.section	.nv.info._Z14sumArraysOnGPUPfS_S_,"",@"SHT_CUDA_INFO"
	.sectionflags	@""
	.align	4


	//----- nvinfo : EIATTR_CUDA_API_VERSION
	.align		4
        /*0000*/ 	.byte	0x04, 0x37
        /*0002*/ 	.short	(.L_7 - .L_6)
.L_6:
        /*0004*/ 	.word	0x00000082


	//----- nvinfo : EIATTR_KPARAM_INFO
	.align		4
.L_7:
        /*0008*/ 	.byte	0x04, 0x17
        /*000a*/ 	.short	(.L_9 - .L_8)
.L_8:
        /*000c*/ 	.word	0x00000000
        /*0010*/ 	.short	0x0002
        /*0012*/ 	.short	0x0010
        /*0014*/ 	.byte	0x00, 0xf5, 0x21, 0x00


	//----- nvinfo : EIATTR_KPARAM_INFO
	.align		4
.L_9:
        /*0018*/ 	.byte	0x04, 0x17
        /*001a*/ 	.short	(.L_11 - .L_10)
.L_10:
        /*001c*/ 	.word	0x00000000
        /*0020*/ 	.short	0x0001
        /*0022*/ 	.short	0x0008
        /*0024*/ 	.byte	0x00, 0xf5, 0x21, 0x00


	//----- nvinfo : EIATTR_KPARAM_INFO
	.align		4
.L_11:
        /*0028*/ 	.byte	0x04, 0x17
        /*002a*/ 	.short	(.L_13 - .L_12)
.L_12:
        /*002c*/ 	.word	0x00000000
        /*0030*/ 	.short	0x0000
        /*0032*/ 	.short	0x0000
        /*0034*/ 	.byte	0x00, 0xf5, 0x21, 0x00


	//----- nvinfo : EIATTR_SPARSE_MMA_MASK
	.align		4
.L_13:
        /*0038*/ 	.byte	0x03, 0x50
        /*003a*/ 	.short	0x0000


	//----- nvinfo : EIATTR_MAXREG_COUNT
	.align		4
        /*003c*/ 	.byte	0x03, 0x1b
        /*003e*/ 	.short	0x00ff


	//----- nvinfo : EIATTR_MERCURY_ISA_VERSION
	.align		4
        /*0040*/ 	.byte	0x03, 0x5f
        /*0042*/ 	.short	0x0101


	//----- nvinfo : EIATTR_VRC_CTA_INIT_COUNT
	.align		4
        /*0044*/ 	.byte	0x02, 0x4a
	.zero		1
	.zero		1


	//----- nvinfo : EIATTR_EXIT_INSTR_OFFSETS
	.align		4
        /*0048*/ 	.byte	0x04, 0x1c
        /*004a*/ 	.short	(.L_15 - .L_14)


	//   ....[0]....
.L_14:
        /*004c*/ 	.word	0x00000100


	//----- nvinfo : EIATTR_CBANK_PARAM_SIZE
	.align		4
.L_15:
        /*0050*/ 	.byte	0x03, 0x19
        /*0052*/ 	.short	0x0018


	//----- nvinfo : EIATTR_PARAM_CBANK
	.align		4
        /*0054*/ 	.byte	0x04, 0x0a
        /*0056*/ 	.short	(.L_17 - .L_16)
	.align		4
.L_16:
        /*0058*/ 	.word	index@(.nv.constant0._Z14sumArraysOnGPUPfS_S_)
        /*005c*/ 	.short	0x0380
        /*005e*/ 	.short	0x0018


	//----- nvinfo : EIATTR_SW_WAR
	.align		4
.L_17:
        /*0060*/ 	.byte	0x04, 0x36
        /*0062*/ 	.short	(.L_19 - .L_18)
.L_18:
        /*0064*/ 	.word	0x00000008
.L_19:


//--------------------- .nv.callgraph             --------------------------
	.section	.nv.callgraph,"",@"SHT_CUDA_CALLGRAPH"
	.align	4
	.sectionentsize	8
	.align		4
        /*0000*/ 	.word	0x00000000
	.align		4
        /*0004*/ 	.word	0xffffffff
	.align		4
        /*0008*/ 	.word	0x00000000
	.align		4
        /*000c*/ 	.word	0xfffffffe
	.align		4
        /*0010*/ 	.word	0x00000000
	.align		4
        /*0014*/ 	.word	0xfffffffd
	.align		4
        /*0018*/ 	.word	0x00000000
	.align		4
        /*001c*/ 	.word	0xfffffffc


//--------------------- .text._Z14sumArraysOnGPUPfS_S_ --------------------------
	.section	.text._Z14sumArraysOnGPUPfS_S_,"ax",@progbits
	.align	128
        .global         _Z14sumArraysOnGPUPfS_S_
        .type           _Z14sumArraysOnGPUPfS_S_,@function
        .size           _Z14sumArraysOnGPUPfS_S_,(.L_x_1 - _Z14sumArraysOnGPUPfS_S_)
        .other          _Z14sumArraysOnGPUPfS_S_,@"STO_CUDA_ENTRY STV_DEFAULT"
_Z14sumArraysOnGPUPfS_S_:
.text._Z14sumArraysOnGPUPfS_S_:
[----:B------:R-:W-:Y:S01]  /*0000*/  LDC R1, c[0x0][0x37c] ;  /* 0x0000df00ff017b82 */ /* 0x000fe20000000800 */
[----:B------:R-:W0:Y:S07]  /*0010*/  S2R R9, SR_TID.X ;  /* 0x0000000000097919 */ /* 0x000e2e0000002100 */
[----:B------:R-:W1:Y:S01]  /*0020*/  S2UR UR4, SR_CTAID.X ;  /* 0x00000000000479c3 */ /* 0x000e620000002500 */
[----:B------:R-:W2:Y:S07]  /*0030*/  LDCU.64 UR6, c[0x0][0x358] ;  /* 0x00006b00ff0677ac */ /* 0x000eae0008000a00 */
[----:B------:R-:W3:Y:S08]  /*0040*/  LDC.64 R2, c[0x0][0x380] ;  /* 0x0000e000ff027b82 */ /* 0x000ef00000000a00 */
[----:B------:R-:W4:Y:S01]  /*0050*/  LDC.64 R4, c[0x0][0x388] ;  /* 0x0000e200ff047b82 */ /* 0x000f220000000a00 */
[----:B-1----:R-:W-:-:S07]  /*0060*/  USHF.L.U32 UR4, UR4, 0xa, URZ ;  /* 0x0000000a04047899 */ /* 0x002fce00080006ff */
[----:B------:R-:W1:Y:S01]  /*0070*/  LDC.64 R6, c[0x0][0x390] ;  /* 0x0000e400ff067b82 */ /* 0x000e620000000a00 */
[----:B0-----:R-:W-:-:S05]  /*0080*/  LOP3.LUT R9, R9, UR4, RZ, 0xfc, !PT ;  /* 0x0000000409097c12 */ /* 0x001fca000f8efcff */
[----:B---3--:R-:W-:-:S04]  /*0090*/  IMAD.WIDE R2, R9, 0x4, R2 ;  /* 0x0000000409027825 */ /* 0x008fc800078e0202 */
[C---:B----4-:R-:W-:Y:S02]  /*00a0*/  IMAD.WIDE R4, R9.reuse, 0x4, R4 ;  /* 0x0000000409047825 */ /* 0x050fe400078e0204 */
[----:B--2---:R-:W2:Y:S04]  /*00b0*/  LDG.E R2, desc[UR6][R2.64] ;  /* 0x0000000602027981 */ /* 0x004ea8000c1e1900 */
[----:B------:R-:W2:Y:S01]  /*00c0*/  LDG.E R5, desc[UR6][R4.64] ;  /* 0x0000000604057981 */ /* 0x000ea2000c1e1900 */
[----:B-1----:R-:W-:-:S04]  /*00d0*/  IMAD.WIDE R6, R9, 0x4, R6 ;  /* 0x0000000409067825 */ /* 0x002fc800078e0206 */
[----:B--2---:R-:W-:-:S05]  /*00e0*/  FADD R9, R2, R5 ;  /* 0x0000000502097221 */ /* 0x004fca0000000000 */
[----:B------:R-:W-:Y:S01]  /*00f0*/  STG.E desc[UR6][R6.64], R9 ;  /* 0x0000000906007986 */ /* 0x000fe2000c101906 */
[----:B------:R-:W-:Y:S05]  /*0100*/  EXIT ;  /* 0x000000000000794d */ /* 0x000fea0003800000 */
.L_x_0:
[----:B------:R-:W-:-:S00]  /*0110*/  BRA `(.L_x_0) ;  /* 0xfffffffc00fc7947 */ /* 0x000fc0000383ffff */
[----:B------:R-:W-:-:S00]  /*0120*/  NOP ;  /* 0x0000000000007918 */ /* 0x000fc00000000000 */
        /* <DEDUP_REMOVED lines=13> */
.L_x_1:


//--------------------- .nv.shared.reserved.0     --------------------------
	.section	.nv.shared.reserved.0,"aw",@nobits
	.weak		__nv_reservedSMEM_offset_0_alias
	.size		__nv_reservedSMEM_offset_0_alias, 0, 64
	.other		__nv_reservedSMEM_offset_0_alias,@"STO_CUDA_RESERVED_SHARED STV_DEFAULT"
__nv_reservedSMEM_offset_0_alias:
	.zero		0
	.zero		64


//--------------------- .nv.constant0._Z14sumArraysOnGPUPfS_S_ --------------------------
	.section	.nv.constant0._Z14sumArraysOnGPUPfS_S_,"a",@progbits
	.sectionflags	@""
	.align	4
.nv.constant0._Z14sumArraysOnGPUPfS_S_:
	.zero		920


//--------------------- SYMBOLS --------------------------

	.type		.nv.reservedSmem.offset0,@object
	.size		.nv.reservedSmem.offset0,0x4
